	.headerflags	@"EF_CUDA_TEXMODE_UNIFIED EF_CUDA_64BIT_ADDRESS EF_CUDA_ACCELERATORS EF_CUDA_SM90 EF_CUDA_VIRTUAL_SM(EF_CUDA_SM90)"
	.elftype	@"ET_EXEC"


//--------------------- .nv.info                  --------------------------
	.section	.nv.info,"",@"SHT_CUDA_INFO"
	.align	4


	//----- nvinfo : EIATTR_REGCOUNT
	.align		4
        /*0000*/ 	.byte	0x04, 0x2f
        /*0002*/ 	.short	(.L_1 - .L_0)
	.align		4
.L_0:
        /*0004*/ 	.word	index@(triton_poi_fused_cat_129)
        /*0008*/ 	.word	0x00000012


	//----- nvinfo : EIATTR_MIN_STACK_SIZE
	.align		4
.L_1:
        /*000c*/ 	.byte	0x04, 0x12
        /*000e*/ 	.short	(.L_3 - .L_2)
	.align		4
.L_2:
        /*0010*/ 	.word	index@(triton_poi_fused_cat_129)
        /*0014*/ 	.word	0x00000000


	//----- nvinfo : EIATTR_FRAME_SIZE
	.align		4
.L_3:
        /*0018*/ 	.byte	0x04, 0x11
        /*001a*/ 	.short	(.L_5 - .L_4)
	.align		4
.L_4:
        /*001c*/ 	.word	index@(triton_poi_fused_cat_129)
        /*0020*/ 	.word	0x00000000


	//----- nvinfo : EIATTR_MIN_STACK_SIZE
	.align		4
.L_5:
        /*0024*/ 	.byte	0x04, 0x12
        /*0026*/ 	.short	(.L_7 - .L_6)
	.align		4
.L_6:
        /*0028*/ 	.word	index@(triton_poi_fused_cat_129)
        /*002c*/ 	.word	0x00000000
.L_7:


//--------------------- .nv.info.triton_poi_fused_cat_129 --------------------------
	.section	.nv.info.triton_poi_fused_cat_129,"",@"SHT_CUDA_INFO"
	.sectionflags	@""
	.align	4


	//----- nvinfo : EIATTR_CUDA_API_VERSION
	.align		4
        /*0000*/ 	.byte	0x04, 0x37
        /*0002*/ 	.short	(.L_9 - .L_8)
.L_8:
        /*0004*/ 	.word	0x0000007c


	//----- nvinfo : EIATTR_KPARAM_INFO
	.align		4
.L_9:
        /*0008*/ 	.byte	0x04, 0x17
        /*000a*/ 	.short	(.L_11 - .L_10)
.L_10:
        /*000c*/ 	.word	0x00000000
        /*0010*/ 	.short	0x0004
        /*0012*/ 	.short	0x0020
        /*0014*/ 	.byte	0x00, 0xf0, 0x11, 0x00


	//----- nvinfo : EIATTR_KPARAM_INFO
	.align		4
.L_11:
        /*0018*/ 	.byte	0x04, 0x17
        /*001a*/ 	.short	(.L_13 - .L_12)
.L_12:
        /*001c*/ 	.word	0x00000000
        /*0020*/ 	.short	0x0003
        /*0022*/ 	.short	0x0018
        /*0024*/ 	.byte	0x00, 0xf4, 0x21, 0x00


	//----- nvinfo : EIATTR_KPARAM_INFO
	.align		4
.L_13:
        /*0028*/ 	.byte	0x04, 0x17
        /*002a*/ 	.short	(.L_15 - .L_14)
.L_14:
        /*002c*/ 	.word	0x00000000
        /*0030*/ 	.short	0x0002
        /*0032*/ 	.short	0x0010
        /*0034*/ 	.byte	0x00, 0xf4, 0x21, 0x00


	//----- nvinfo : EIATTR_KPARAM_INFO
	.align		4
.L_15:
        /*0038*/ 	.byte	0x04, 0x17
        /*003a*/ 	.short	(.L_17 - .L_16)
.L_16:
        /*003c*/ 	.word	0x00000000
        /*0040*/ 	.short	0x0001
        /*0042*/ 	.short	0x0008
        /*0044*/ 	.byte	0x00, 0xf4, 0x21, 0x00


	//----- nvinfo : EIATTR_KPARAM_INFO
	.align		4
.L_17:
        /*0048*/ 	.byte	0x04, 0x17
        /*004a*/ 	.short	(.L_19 - .L_18)
.L_18:
        /*004c*/ 	.word	0x00000000
        /*0050*/ 	.short	0x0000
        /*0052*/ 	.short	0x0000
        /*0054*/ 	.byte	0x00, 0xf4, 0x21, 0x00


	//----- nvinfo : EIATTR_SPARSE_MMA_MASK
	.align		4
.L_19:
        /*0058*/ 	.byte	0x03, 0x50
        /*005a*/ 	.short	0x0000


	//----- nvinfo : EIATTR_MAXREG_COUNT
	.align		4
        /*005c*/ 	.byte	0x03, 0x1b
        /*005e*/ 	.short	0x00ff


	//----- nvinfo : EIATTR_EXIT_INSTR_OFFSETS
	.align		4
        /*0060*/ 	.byte	0x04, 0x1c
        /*0062*/ 	.short	(.L_21 - .L_20)


	//   ....[0]....
.L_20:
        /*0064*/ 	.word	0x000001c0


	//   ....[1]....
        /*0068*/ 	.word	0x000001e0


	//----- nvinfo : EIATTR_REQNTID
	.align		4
.L_21:
        /*006c*/ 	.byte	0x04, 0x10
        /*006e*/ 	.short	(.L_23 - .L_22)
.L_22:
        /*0070*/ 	.word	0x00000080
        /*0074*/ 	.word	0x00000001
        /*0078*/ 	.word	0x00000001


	//----- nvinfo : EIATTR_CBANK_PARAM_SIZE
	.align		4
.L_23:
        /*007c*/ 	.byte	0x03, 0x19
        /*007e*/ 	.short	0x0024


	//----- nvinfo : EIATTR_PARAM_CBANK
	.align		4
        /*0080*/ 	.byte	0x04, 0x0a
        /*0082*/ 	.short	(.L_25 - .L_24)
	.align		4
.L_24:
        /*0084*/ 	.word	index@(.nv.constant0.triton_poi_fused_cat_129)
        /*0088*/ 	.short	0x0210
        /*008a*/ 	.short	0x0024


	//----- nvinfo : EIATTR_SW_WAR
	.align		4
.L_25:
        /*008c*/ 	.byte	0x04, 0x36
        /*008e*/ 	.short	(.L_27 - .L_26)
.L_26:
        /*0090*/ 	.word	0x00000008
.L_27:


//--------------------- .nv.callgraph             --------------------------
	.section	.nv.callgraph,"",@"SHT_CUDA_CALLGRAPH"
	.align	4
	.sectionentsize	8
	.align		4
        /*0000*/ 	.word	0x00000000
	.align		4
        /*0004*/ 	.word	0xffffffff
	.align		4
        /*0008*/ 	.word	0x00000000
	.align		4
        /*000c*/ 	.word	0xfffffffe
	.align		4
        /*0010*/ 	.word	0x00000000
	.align		4
        /*0014*/ 	.word	0xfffffffd
	.align		4
        /*0018*/ 	.word	0x00000000
	.align		4
        /*001c*/ 	.word	0xfffffffc


//--------------------- .text.triton_poi_fused_cat_129 --------------------------
	.section	.text.triton_poi_fused_cat_129,"ax",@progbits
	.align	128
        .global         triton_poi_fused_cat_129
        .type           triton_poi_fused_cat_129,@function
        .size           triton_poi_fused_cat_129,(.L_x_1 - triton_poi_fused_cat_129)
        .other          triton_poi_fused_cat_129,@"STO_CUDA_ENTRY STV_DEFAULT"
triton_poi_fused_cat_129:
.text.triton_poi_fused_cat_129:
[----:B------:R-:W0:Y:S01]  /*0000*/  LDC R1, c[0x0][0x28] ;  /* 0x00000a00ff017b82 */ /* 0x000e220000000800 */
[----:B------:R-:W1:Y:S07]  /*0010*/  S2R R0, SR_TID.X ;  /* 0x0000000000007919 */ /* 0x000e6e0000002100 */
[----:B------:R-:W2:Y:S01]  /*0020*/  LDC.64 R4, c[0x0][0x210] ;  /* 0x00008400ff047b82 */ /* 0x000ea20000000a00 */
[----:B------:R-:W-:Y:S01]  /*0030*/  CS2R R2, SRZ ;  /* 0x0000000000027805 */ /* 0x000fe2000001ff00 */
[----:B------:R-:W-:Y:S01]  /*0040*/  ULDC.64 UR4, c[0x0][0x208] ;  /* 0x0000820000047ab9 */ /* 0x000fe20000000a00 */
[----:B------:R-:W3:Y:S05]  /*0050*/  S2R R13, SR_CTAID.X ;  /* 0x00000000000d7919 */ /* 0x000eea0000002500 */
[----:B------:R-:W4:Y:S08]  /*0060*/  LDC.64 R6, c[0x0][0x218] ;  /* 0x00008600ff067b82 */ /* 0x000f300000000a00 */
[----:B------:R-:W5:Y:S08]  /*0070*/  LDC.64 R8, c[0x0][0x220] ;  /* 0x00008800ff087b82 */ /* 0x000f700000000a00 */
[----:B------:R-:W4:Y:S01]  /*0080*/  LDC.64 R10, c[0x0][0x228] ;  /* 0x00008a00ff0a7b82 */ /* 0x000f220000000a00 */
[----:B-1----:R-:W-:-:S05]  /*0090*/  IMAD.SHL.U32 R0, R0, 0x2, RZ ;  /* 0x0000000200007824 */ /* 0x002fca00078e00ff */
[----:B------:R-:W-:-:S04]  /*00a0*/  LOP3.LUT R0, R0, 0xfe, RZ, 0xc0, !PT ;  /* 0x000000fe00007812 */ /* 0x000fc800078ec0ff */
[----:B---3--:R-:W-:-:S04]  /*00b0*/  LEA R13, R13, R0, 0x8 ;  /* 0x000000000d0d7211 */ /* 0x008fc800078e40ff */
[C---:B------:R-:W-:Y:S01]  /*00c0*/  ISETP.GE.AND P0, PT, R13.reuse, 0x200, PT ;  /* 0x000002000d00780c */ /* 0x040fe20003f06270 */
[----:B--2---:R-:W-:-:S12]  /*00d0*/  IMAD.WIDE R4, R13, 0x4, R4 ;  /* 0x000000040d047825 */ /* 0x004fd800078e0204 */
[----:B------:R4:W2:Y:S01]  /*00e0*/  @!P0 LDG.E.64 R2, desc[UR4][R4.64] ;  /* 0x0000000404028981 */ /* 0x0008a2000c1e1b00 */
[----:B------:R-:W-:-:S04]  /*00f0*/  SHF.R.S32.HI R0, RZ, 0x1f, R13 ;  /* 0x0000001fff007819 */ /* 0x000fc8000001140d */
[----:B------:R-:W-:-:S04]  /*0100*/  LEA.HI R0, R0, R13, RZ, 0x7 ;  /* 0x0000000d00007211 */ /* 0x000fc800078f38ff */
[----:B------:R-:W-:Y:S02]  /*0110*/  LOP3.LUT R12, R0, 0xffffff80, RZ, 0xc0, !PT ;  /* 0xffffff80000c7812 */ /* 0x000fe400078ec0ff */
[----:B------:R-:W-:-:S03]  /*0120*/  SHF.R.S32.HI R0, RZ, 0x7, R0 ;  /* 0x00000007ff007819 */ /* 0x000fc60000011400 */
[----:B------:R-:W-:-:S04]  /*0130*/  IMAD.IADD R13, R13, 0x1, -R12 ;  /* 0x000000010d0d7824 */ /* 0x000fc800078e0a0c */
[----:B------:R-:W-:-:S04]  /*0140*/  IMAD R13, R0, 0x1600, R13 ;  /* 0x00001600000d7824 */ /* 0x000fc800078e020d */
[----:B----4-:R-:W-:Y:S01]  /*0150*/  IMAD.WIDE R4, R13, 0x4, R6 ;  /* 0x000000040d047825 */ /* 0x010fe200078e0206 */
[----:B------:R-:W-:-:S05]  /*0160*/  IADD3 R15, R12, R13, RZ ;  /* 0x0000000d0c0f7210 */ /* 0x000fca0007ffe0ff */
[----:B-----5:R-:W-:-:S04]  /*0170*/  IMAD.WIDE R6, R15, 0x4, R8 ;  /* 0x000000040f067825 */ /* 0x020fc800078e0208 */
[----:B------:R-:W-:-:S04]  /*0180*/  IMAD.IADD R9, R12, 0x1, R15 ;  /* 0x000000010c097824 */ /* 0x000fc800078e020f */
[----:B0-----:R-:W-:Y:S01]  /*0190*/  IMAD.WIDE R8, R9, 0x4, R10 ;  /* 0x0000000409087825 */ /* 0x001fe200078e020a */
[----:B--2---:R0:W-:Y:S04]  /*01a0*/  @!P0 STG.E.64 desc[UR4][R4.64], R2 ;  /* 0x0000000204008986 */ /* 0x0041e8000c101b04 */
[----:B------:R0:W-:Y:S02]  /*01b0*/  @!P0 STG.E.64 desc[UR4][R6.64], R2 ;  /* 0x0000000206008986 */ /* 0x0001e4000c101b04 */
[----:B0-----:R-:W-:Y:S05]  /*01c0*/  @P0 EXIT ;  /* 0x000000000000094d */ /* 0x001fea0003800000 */
[----:B------:R-:W-:Y:S01]  /*01d0*/  STG.E.64 desc[UR4][R8.64], R2 ;  /* 0x0000000208007986 */ /* 0x000fe2000c101b04 */
[----:B------:R-:W-:Y:S05]  /*01e0*/  EXIT ;  /* 0x000000000000794d */ /* 0x000fea0003800000 */
.L_x_0:
[----:B------:R-:W-:-:S00]  /*01f0*/  BRA `(.L_x_0) ;  /* 0xfffffffc00fc7947 */ /* 0x000fc0000383ffff */
[----:B------:R-:W-:-:S00]  /*0200*/  NOP ;  /* 0x0000000000007918 */ /* 0x000fc00000000000 */
[----:B------:R-:W-:-:S00]  /*0210*/  NOP ;  /* 0x0000000000007918 */ /* 0x000fc00000000000 */
[----:B------:R-:W-:-:S00]  /*0220*/  NOP ;  /* 0x0000000000007918 */ /* 0x000fc00000000000 */
[----:B------:R-:W-:-:S00]  /*0230*/  NOP ;  /* 0x0000000000007918 */ /* 0x000fc00000000000 */
[----:B------:R-:W-:-:S00]  /*0240*/  NOP ;  /* 0x0000000000007918 */ /* 0x000fc00000000000 */
[----:B------:R-:W-:-:S00]  /*0250*/  NOP ;  /* 0x0000000000007918 */ /* 0x000fc00000000000 */
[----:B------:R-:W-:-:S00]  /*0260*/  NOP ;  /* 0x0000000000007918 */ /* 0x000fc00000000000 */
[----:B------:R-:W-:-:S00]  /*0270*/  NOP ;  /* 0x0000000000007918 */ /* 0x000fc00000000000 */
.L_x_1:


//--------------------- .nv.constant0.triton_poi_fused_cat_129 --------------------------
	.section	.nv.constant0.triton_poi_fused_cat_129,"a",@progbits
	.sectionflags	@""
	.align	4
.nv.constant0.triton_poi_fused_cat_129:
	.zero		564
